//
// Generated by NVIDIA NVVM Compiler
//
// Compiler Build ID: CL-36424714
// Cuda compilation tools, release 13.0, V13.0.88
// Based on NVVM 20.0.0
//

.version 9.0
.target sm_100
.address_size 64

	// .globl	_Z11convolutionPiS_ii
.const .align 4 .b8 dm[20];
// _ZZ11convolutionPiS_iiE2sa has been demoted

.visible .entry _Z11convolutionPiS_ii(
	.param .u64 .ptr .align 1 _Z11convolutionPiS_ii_param_0,
	.param .u64 .ptr .align 1 _Z11convolutionPiS_ii_param_1,
	.param .u32 _Z11convolutionPiS_ii_param_2,
	.param .u32 _Z11convolutionPiS_ii_param_3
)
{
	.reg .pred 	%p<14>;
	.reg .b32 	%r<140>;
	.reg .b64 	%rd<27>;
	// demoted variable
	.shared .align 4 .b8 _ZZ11convolutionPiS_iiE2sa[36];
	ld.param.u64 	%rd5, [_Z11convolutionPiS_ii_param_0];
	ld.param.u64 	%rd4, [_Z11convolutionPiS_ii_param_1];
	ld.param.u32 	%r37, [_Z11convolutionPiS_ii_param_2];
	ld.param.u32 	%r38, [_Z11convolutionPiS_ii_param_3];
	cvta.to.global.u64 	%rd1, %rd5;
	shr.u32 	%r39, %r37, 31;
	add.s32 	%r40, %r37, %r39;
	shr.s32 	%r1, %r40, 1;
	mov.u32 	%r2, %ntid.x;
	mov.u32 	%r41, %ctaid.x;
	mul.lo.s32 	%r42, %r2, %r41;
	mov.u32 	%r3, %tid.x;
	add.s32 	%r4, %r42, %r3;
	sub.s32 	%r43, %r42, %r2;
	add.s32 	%r5, %r43, %r3;
	sub.s32 	%r44, %r2, %r1;
	setp.le.u32 	%p1, %r3, %r44;
	@%p1 bra 	$L__BB0_4;
	setp.lt.s32 	%p2, %r5, 0;
	mov.b32 	%r125, 0;
	@%p2 bra 	$L__BB0_3;
	mul.wide.u32 	%rd6, %r5, 4;
	add.s64 	%rd7, %rd1, %rd6;
	ld.global.u32 	%r125, [%rd7];
$L__BB0_3:
	sub.s32 	%r46, %r3, %r2;
	add.s32 	%r47, %r46, %r1;
	shl.b32 	%r48, %r47, 2;
	mov.u32 	%r49, _ZZ11convolutionPiS_iiE2sa;
	add.s32 	%r50, %r49, %r48;
	st.shared.u32 	[%r50], %r125;
$L__BB0_4:
	add.s32 	%r8, %r4, %r2;
	setp.ge.u32 	%p3, %r3, %r1;
	@%p3 bra 	$L__BB0_8;
	setp.ge.s32 	%p4, %r8, %r38;
	mov.b32 	%r126, 0;
	@%p4 bra 	$L__BB0_7;
	mul.wide.s32 	%rd8, %r8, 4;
	add.s64 	%rd9, %rd1, %rd8;
	ld.global.u32 	%r126, [%rd9];
$L__BB0_7:
	add.s32 	%r52, %r3, %r2;
	add.s32 	%r53, %r52, %r1;
	shl.b32 	%r54, %r53, 2;
	mov.u32 	%r55, _ZZ11convolutionPiS_iiE2sa;
	add.s32 	%r56, %r55, %r54;
	st.shared.u32 	[%r56], %r126;
$L__BB0_8:
	mul.wide.s32 	%rd10, %r4, 4;
	add.s64 	%rd11, %rd1, %rd10;
	ld.global.u32 	%r58, [%rd11];
	add.s32 	%r59, %r1, %r3;
	shl.b32 	%r60, %r59, 2;
	mov.u32 	%r61, _ZZ11convolutionPiS_iiE2sa;
	add.s32 	%r62, %r61, %r60;
	st.shared.u32 	[%r62], %r58;
	bar.sync 	0;
	setp.lt.s32 	%p5, %r37, 1;
	mov.b32 	%r139, 0;
	@%p5 bra 	$L__BB0_20;
	and.b32  	%r11, %r37, 7;
	setp.lt.u32 	%p6, %r37, 8;
	mov.b32 	%r134, 0;
	mov.u32 	%r139, %r134;
	@%p6 bra 	$L__BB0_12;
	and.b32  	%r134, %r37, 2147483640;
	neg.s32 	%r128, %r134;
	shl.b32 	%r66, %r3, 2;
	add.s32 	%r68, %r66, %r61;
	add.s32 	%r127, %r68, 16;
	mov.u64 	%rd13, dm;
	add.s64 	%rd26, %rd13, 16;
	mov.b32 	%r139, 0;
$L__BB0_11:
	.pragma "nounroll";
	ld.shared.u32 	%r69, [%r127+-16];
	ld.const.u32 	%r70, [%rd26+-16];
	mad.lo.s32 	%r71, %r70, %r69, %r139;
	ld.shared.u32 	%r72, [%r127+-12];
	ld.const.u32 	%r73, [%rd26+-12];
	mad.lo.s32 	%r74, %r73, %r72, %r71;
	ld.shared.u32 	%r75, [%r127+-8];
	ld.const.u32 	%r76, [%rd26+-8];
	mad.lo.s32 	%r77, %r76, %r75, %r74;
	ld.shared.u32 	%r78, [%r127+-4];
	ld.const.u32 	%r79, [%rd26+-4];
	mad.lo.s32 	%r80, %r79, %r78, %r77;
	ld.shared.u32 	%r81, [%r127];
	ld.const.u32 	%r82, [%rd26];
	mad.lo.s32 	%r83, %r82, %r81, %r80;
	ld.shared.u32 	%r84, [%r127+4];
	ld.const.u32 	%r85, [%rd26+4];
	mad.lo.s32 	%r86, %r85, %r84, %r83;
	ld.shared.u32 	%r87, [%r127+8];
	ld.const.u32 	%r88, [%rd26+8];
	mad.lo.s32 	%r89, %r88, %r87, %r86;
	ld.shared.u32 	%r90, [%r127+12];
	ld.const.u32 	%r91, [%rd26+12];
	mad.lo.s32 	%r139, %r91, %r90, %r89;
	add.s32 	%r128, %r128, 8;
	add.s32 	%r127, %r127, 32;
	add.s64 	%rd26, %rd26, 32;
	setp.ne.s32 	%p7, %r128, 0;
	@%p7 bra 	$L__BB0_11;
$L__BB0_12:
	setp.eq.s32 	%p8, %r11, 0;
	@%p8 bra 	$L__BB0_20;
	and.b32  	%r24, %r37, 3;
	setp.lt.u32 	%p9, %r11, 4;
	@%p9 bra 	$L__BB0_15;
	add.s32 	%r93, %r134, %r3;
	shl.b32 	%r94, %r93, 2;
	add.s32 	%r96, %r61, %r94;
	ld.shared.u32 	%r97, [%r96];
	mul.wide.u32 	%rd14, %r134, 4;
	mov.u64 	%rd15, dm;
	add.s64 	%rd16, %rd15, %rd14;
	ld.const.u32 	%r98, [%rd16];
	mad.lo.s32 	%r99, %r98, %r97, %r139;
	ld.shared.u32 	%r100, [%r96+4];
	ld.const.u32 	%r101, [%rd16+4];
	mad.lo.s32 	%r102, %r101, %r100, %r99;
	ld.shared.u32 	%r103, [%r96+8];
	ld.const.u32 	%r104, [%rd16+8];
	mad.lo.s32 	%r105, %r104, %r103, %r102;
	ld.shared.u32 	%r106, [%r96+12];
	ld.const.u32 	%r107, [%rd16+12];
	mad.lo.s32 	%r139, %r107, %r106, %r105;
	add.s32 	%r134, %r134, 4;
$L__BB0_15:
	setp.eq.s32 	%p10, %r24, 0;
	@%p10 bra 	$L__BB0_20;
	setp.eq.s32 	%p11, %r24, 1;
	@%p11 bra 	$L__BB0_18;
	add.s32 	%r109, %r134, %r3;
	shl.b32 	%r110, %r109, 2;
	add.s32 	%r112, %r61, %r110;
	ld.shared.u32 	%r113, [%r112];
	mul.wide.u32 	%rd17, %r134, 4;
	mov.u64 	%rd18, dm;
	add.s64 	%rd19, %rd18, %rd17;
	ld.const.u32 	%r114, [%rd19];
	mad.lo.s32 	%r115, %r114, %r113, %r139;
	ld.shared.u32 	%r116, [%r112+4];
	ld.const.u32 	%r117, [%rd19+4];
	mad.lo.s32 	%r139, %r117, %r116, %r115;
	add.s32 	%r134, %r134, 2;
$L__BB0_18:
	and.b32  	%r118, %r37, 1;
	setp.eq.b32 	%p12, %r118, 1;
	not.pred 	%p13, %p12;
	@%p13 bra 	$L__BB0_20;
	add.s32 	%r119, %r134, %r3;
	shl.b32 	%r120, %r119, 2;
	add.s32 	%r122, %r61, %r120;
	ld.shared.u32 	%r123, [%r122];
	mul.wide.u32 	%rd20, %r134, 4;
	mov.u64 	%rd21, dm;
	add.s64 	%rd22, %rd21, %rd20;
	ld.const.u32 	%r124, [%rd22];
	mad.lo.s32 	%r139, %r124, %r123, %r139;
$L__BB0_20:
	cvta.to.global.u64 	%rd23, %rd4;
	add.s64 	%rd25, %rd23, %rd10;
	st.global.u32 	[%rd25], %r139;
	ret;

}


// ===== COMPILED SASS (sm_100) =====

	.target	sm_100

	.elftype	@"ET_EXEC"


//--------------------- .note.nv.tkinfo           --------------------------
	.section	.note.nv.tkinfo,"",@"SHT_NOTE"
	.sectionflags	@"SHF_NOTE_NV_TKINFO"
	.tkinfo
        /*0018*/ 	.word	0x00000002
        /*0030*/ 	.string	""
        /*0030*/ 	.string	"ptxas"
        /*0030*/ 	.string	"Cuda compilation tools, release 13.0, V13.0.88"
        /*0030*/ 	.string	"Build cuda_13.0.r13.0/compiler.36424714_0"
        /*0030*/ 	.string	"-arch sm_100 -m 64 "



//--------------------- .note.nv.cuinfo           --------------------------
	.section	.note.nv.cuinfo,"",@"SHT_NOTE"
	.sectionflags	@"SHF_NOTE_NV_CUINFO"
        /*0018*/ 	.short	0x0002
        /*001a*/ 	.short	0x0064
        /*001c*/ 	.short	0x0082
	.zero		2


//--------------------- .nv.info                  --------------------------
	.section	.nv.info,"",@"SHT_CUDA_INFO"
	.align	4


	//----- nvinfo : EIATTR_REGCOUNT
	.align		4
        /*0000*/ 	.byte	0x04, 0x2f
        /*0002*/ 	.short	(.L_2 - .L_1)
	.align		4
.L_1:
        /*0004*/ 	.word	index@(_Z11convolutionPiS_ii)
        /*0008*/ 	.word	0x00000018


	//----- nvinfo : EIATTR_FRAME_SIZE
	.align		4
.L_2:
        /*000c*/ 	.byte	0x04, 0x11
        /*000e*/ 	.short	(.L_4 - .L_3)
	.align		4
.L_3:
        /*0010*/ 	.word	index@(_Z11convolutionPiS_ii)
        /*0014*/ 	.word	0x00000000


	//----- nvinfo : EIATTR_MIN_STACK_SIZE
	.align		4
.L_4:
        /*0018*/ 	.byte	0x04, 0x12
        /*001a*/ 	.short	(.L_6 - .L_5)
	.align		4
.L_5:
        /*001c*/ 	.word	index@(_Z11convolutionPiS_ii)
        /*0020*/ 	.word	0x00000000
.L_6:


//--------------------- .nv.compat                --------------------------
	.section	.nv.compat,"",@"SHT_CUDA_COMPAT_INFO"
	.align	4
        /*0000*/ 	.byte	0x02, 0x09, 0x00, 0x00, 0x02, 0x02, 0x01, 0x00, 0x02, 0x05, 0x05, 0x00, 0x03, 0x07, 0x01, 0x01
        /*0010*/ 	.byte	0x02, 0x03, 0x00, 0x00, 0x02, 0x06, 0x01, 0x00, 0x04, 0x0b, 0x08, 0x00, 0x09, 0x00, 0x00, 0x00
        /*0020*/ 	.byte	0x00, 0x00, 0x00, 0x00


//--------------------- .nv.info._Z11convolutionPiS_ii --------------------------
	.section	.nv.info._Z11convolutionPiS_ii,"",@"SHT_CUDA_INFO"
	.sectionflags	@""
	.align	4


	//----- nvinfo : EIATTR_CUDA_API_VERSION
	.align		4
        /*0000*/ 	.byte	0x04, 0x37
        /*0002*/ 	.short	(.L_8 - .L_7)
.L_7:
        /*0004*/ 	.word	0x00000082


	//----- nvinfo : EIATTR_KPARAM_INFO
	.align		4
.L_8:
        /*0008*/ 	.byte	0x04, 0x17
        /*000a*/ 	.short	(.L_10 - .L_9)
.L_9:
        /*000c*/ 	.word	0x00000000
        /*0010*/ 	.short	0x0003
        /*0012*/ 	.short	0x0014
        /*0014*/ 	.byte	0x00, 0xf0, 0x11, 0x00


	//----- nvinfo : EIATTR_KPARAM_INFO
	.align		4
.L_10:
        /*0018*/ 	.byte	0x04, 0x17
        /*001a*/ 	.short	(.L_12 - .L_11)
.L_11:
        /*001c*/ 	.word	0x00000000
        /*0020*/ 	.short	0x0002
        /*0022*/ 	.short	0x0010
        /*0024*/ 	.byte	0x00, 0xf0, 0x11, 0x00


	//----- nvinfo : EIATTR_KPARAM_INFO
	.align		4
.L_12:
        /*0028*/ 	.byte	0x04, 0x17
        /*002a*/ 	.short	(.L_14 - .L_13)
.L_13:
        /*002c*/ 	.word	0x00000000
        /*0030*/ 	.short	0x0001
        /*0032*/ 	.short	0x0008
        /*0034*/ 	.byte	0x00, 0xf5, 0x21, 0x00


	//----- nvinfo : EIATTR_KPARAM_INFO
	.align		4
.L_14:
        /*0038*/ 	.byte	0x04, 0x17
        /*003a*/ 	.short	(.L_16 - .L_15)
.L_15:
        /*003c*/ 	.word	0x00000000
        /*0040*/ 	.short	0x0000
        /*0042*/ 	.short	0x0000
        /*0044*/ 	.byte	0x00, 0xf5, 0x21, 0x00


	//----- nvinfo : EIATTR_SPARSE_MMA_MASK
	.align		4
.L_16:
        /*0048*/ 	.byte	0x03, 0x50
        /*004a*/ 	.short	0x0000


	//----- nvinfo : EIATTR_MAXREG_COUNT
	.align		4
        /*004c*/ 	.byte	0x03, 0x1b
        /*004e*/ 	.short	0x00ff


	//----- nvinfo : EIATTR_NUM_BARRIERS
	.align		4
        /*0050*/ 	.byte	0x02, 0x4c
        /*0052*/ 	.byte	0x01
	.zero		1


	//----- nvinfo : EIATTR_MERCURY_ISA_VERSION
	.align		4
        /*0054*/ 	.byte	0x03, 0x5f
        /*0056*/ 	.short	0x0101


	//----- nvinfo : EIATTR_VRC_CTA_INIT_COUNT
	.align		4
        /*0058*/ 	.byte	0x02, 0x4a
	.zero		1
	.zero		1


	//----- nvinfo : EIATTR_EXIT_INSTR_OFFSETS
	.align		4
        /*005c*/ 	.byte	0x04, 0x1c
        /*005e*/ 	.short	(.L_18 - .L_17)


	//   ....[0]....
.L_17:
        /*0060*/ 	.word	0x00000880


	//----- nvinfo : EIATTR_CRS_STACK_SIZE
	.align		4
.L_18:
        /*0064*/ 	.byte	0x04, 0x1e
        /*0066*/ 	.short	(.L_20 - .L_19)
.L_19:
        /*0068*/ 	.word	0x00000000


	//----- nvinfo : EIATTR_CBANK_PARAM_SIZE
	.align		4
.L_20:
        /*006c*/ 	.byte	0x03, 0x19
        /*006e*/ 	.short	0x0018


	//----- nvinfo : EIATTR_PARAM_CBANK
	.align		4
        /*0070*/ 	.byte	0x04, 0x0a
        /*0072*/ 	.short	(.L_22 - .L_21)
	.align		4
.L_21:
        /*0074*/ 	.word	index@(.nv.constant0._Z11convolutionPiS_ii)
        /*0078*/ 	.short	0x0380
        /*007a*/ 	.short	0x0018


	//----- nvinfo : EIATTR_SW_WAR
	.align		4
.L_22:
        /*007c*/ 	.byte	0x04, 0x36
        /*007e*/ 	.short	(.L_24 - .L_23)
.L_23:
        /*0080*/ 	.word	0x00000008
.L_24:


//--------------------- .nv.callgraph             --------------------------
	.section	.nv.callgraph,"",@"SHT_CUDA_CALLGRAPH"
	.align	4
	.sectionentsize	8
	.align		4
        /*0000*/ 	.word	0x00000000
	.align		4
        /*0004*/ 	.word	0xffffffff
	.align		4
        /*0008*/ 	.word	0x00000000
	.align		4
        /*000c*/ 	.word	0xfffffffe
	.align		4
        /*0010*/ 	.word	0x00000000
	.align		4
        /*0014*/ 	.word	0xfffffffd
	.align		4
        /*0018*/ 	.word	0x00000000
	.align		4
        /*001c*/ 	.word	0xfffffffc


//--------------------- .nv.constant3             --------------------------
	.section	.nv.constant3,"a",@progbits
	.align	4
.nv.constant3:
	.type		dm,@object
	.size		dm,(.L_0 - dm)
dm:
	.zero		20
.L_0:


//--------------------- .text._Z11convolutionPiS_ii --------------------------
	.section	.text._Z11convolutionPiS_ii,"ax",@progbits
	.align	128
        .global         _Z11convolutionPiS_ii
        .type           _Z11convolutionPiS_ii,@function
        .size           _Z11convolutionPiS_ii,(.L_x_10 - _Z11convolutionPiS_ii)
        .other          _Z11convolutionPiS_ii,@"STO_CUDA_ENTRY STV_DEFAULT"
_Z11convolutionPiS_ii:
.text._Z11convolutionPiS_ii:
[----:B------:R-:W-:Y:S01]  /*0000*/  LDC R1, c[0x0][0x37c] ;  /* 0x0000df00ff017b82 */ /* 0x000fe20000000800 */
[----:B------:R-:W0:Y:S07]  /*0010*/  S2R R2, SR_TID.X ;  /* 0x0000000000027919 */ /* 0x000e2e0000002100 */
[----:B------:R-:W0:Y:S01]  /*0020*/  LDC R11, c[0x0][0x360] ;  /* 0x0000d800ff0b7b82 */ /* 0x000e220000000800 */
[----:B------:R-:W1:Y:S01]  /*0030*/  LDCU.64 UR12, c[0x0][0x358] ;  /* 0x00006b00ff0c77ac */ /* 0x000e620008000a00 */
[----:B------:R-:W0:Y:S06]  /*0040*/  S2R R8, SR_CTAID.X ;  /* 0x0000000000087919 */ /* 0x000e2c0000002500 */
[----:B------:R-:W2:Y:S08]  /*0050*/  LDC.64 R4, c[0x0][0x380] ;  /* 0x0000e000ff047b82 */ /* 0x000eb00000000a00 */
[----:B------:R-:W3:Y:S01]  /*0060*/  LDC R3, c[0x0][0x390] ;  /* 0x0000e400ff037b82 */ /* 0x000ee20000000800 */
[----:B0-----:R-:W-:-:S04]  /*0070*/  IMAD R0, R11, R8, R2 ;  /* 0x000000080b007224 */ /* 0x001fc800078e0202 */
[----:B--2---:R-:W-:-:S05]  /*0080*/  IMAD.WIDE R4, R0, 0x4, R4 ;  /* 0x0000000400047825 */ /* 0x004fca00078e0204 */
[----:B-1----:R0:W5:Y:S01]  /*0090*/  LDG.E R10, desc[UR12][R4.64] ;  /* 0x0000000c040a7981 */ /* 0x002162000c1e1900 */
[----:B---3--:R-:W-:Y:S01]  /*00a0*/  LEA.HI R6, R3, R3, RZ, 0x1 ;  /* 0x0000000303067211 */ /* 0x008fe200078f08ff */
[----:B------:R-:W-:Y:S03]  /*00b0*/  BSSY.RECONVERGENT B0, `(.L_x_0) ;  /* 0x0000013000007945 */ /* 0x000fe60003800200 */
[----:B------:R-:W-:-:S04]  /*00c0*/  SHF.R.S32.HI R7, RZ, 0x1, R6 ;  /* 0x00000001ff077819 */ /* 0x000fc80000011406 */
[----:B------:R-:W-:Y:S01]  /*00d0*/  ISETP.GE.U32.AND P0, PT, R2, R7, PT ;  /* 0x000000070200720c */ /* 0x000fe20003f06070 */
[----:B------:R-:W-:-:S05]  /*00e0*/  IMAD.IADD R9, R11, 0x1, -R7 ;  /* 0x000000010b097824 */ /* 0x000fca00078e0a07 */
[----:B------:R-:W-:-:S13]  /*00f0*/  ISETP.GT.U32.AND P1, PT, R2, R9, PT ;  /* 0x000000090200720c */ /* 0x000fda0003f24070 */
[----:B0-----:R-:W-:Y:S05]  /*0100*/  @!P1 BRA `(.L_x_1) ;  /* 0x0000000000349947 */ /* 0x001fea0003800000 */
[----:B------:R-:W-:Y:S02]  /*0110*/  IMAD R5, R11, R8, -R11 ;  /* 0x000000080b057224 */ /* 0x000fe400078e0a0b */
[----:B------:R-:W-:Y:S02]  /*0120*/  HFMA2 R6, -RZ, RZ, 0, 0 ;  /* 0x00000000ff067431 */ /* 0x000fe400000001ff */
[----:B------:R-:W-:-:S05]  /*0130*/  IMAD.IADD R9, R5, 0x1, R2 ;  /* 0x0000000105097824 */ /* 0x000fca00078e0202 */
[----:B------:R-:W-:-:S13]  /*0140*/  ISETP.GE.AND P1, PT, R9, RZ, PT ;  /* 0x000000ff0900720c */ /* 0x000fda0003f26270 */
[----:B------:R-:W0:Y:S02]  /*0150*/  @P1 LDC.64 R4, c[0x0][0x380] ;  /* 0x0000e000ff041b82 */ /* 0x000e240000000a00 */
[----:B0-----:R-:W-:-:S05]  /*0160*/  @P1 IMAD.WIDE.U32 R4, R9, 0x4, R4 ;  /* 0x0000000409041825 */ /* 0x001fca00078e0004 */
[----:B------:R-:W2:Y:S01]  /*0170*/  @P1 LDG.E R6, desc[UR12][R4.64] ;  /* 0x0000000c04061981 */ /* 0x000ea2000c1e1900 */
[----:B------:R-:W0:Y:S01]  /*0180*/  S2UR UR5, SR_CgaCtaId ;  /* 0x00000000000579c3 */ /* 0x000e220000008800 */
[----:B------:R-:W-:Y:S01]  /*0190*/  UMOV UR4, 0x400 ;  /* 0x0000040000047882 */ /* 0x000fe20000000000 */
[----:B------:R-:W-:Y:S01]  /*01a0*/  IADD3 R8, PT, PT, R7, R2, -R11 ;  /* 0x0000000207087210 */ /* 0x000fe20007ffe80b */
[----:B0-----:R-:W-:-:S06]  /*01b0*/  ULEA UR4, UR5, UR4, 0x18 ;  /* 0x0000000405047291 */ /* 0x001fcc000f8ec0ff */
[----:B------:R-:W-:-:S05]  /*01c0*/  LEA R9, R8, UR4, 0x2 ;  /* 0x0000000408097c11 */ /* 0x000fca000f8e10ff */
[----:B--2---:R0:W-:Y:S02]  /*01d0*/  STS [R9], R6 ;  /* 0x0000000609007388 */ /* 0x0041e40000000800 */
.L_x_1:
[----:B------:R-:W-:Y:S05]  /*01e0*/  BSYNC.RECONVERGENT B0 ;  /* 0x0000000000007941 */ /* 0x000fea0003800200 */
.L_x_0:
[----:B------:R-:W-:Y:S04]  /*01f0*/  BSSY.RECONVERGENT B0, `(.L_x_2) ;  /* 0x000000f000007945 */ /* 0x000fe80003800200 */
[----:B------:R-:W-:Y:S05]  /*0200*/  @P0 BRA `(.L_x_3) ;  /* 0x0000000000340947 */ /* 0x000fea0003800000 */
[----:B------:R-:W1:Y:S01]  /*0210*/  LDCU UR4, c[0x0][0x394] ;  /* 0x00007280ff0477ac */ /* 0x000e620008000800 */
[----:B0-----:R-:W-:Y:S02]  /*0220*/  IMAD.IADD R9, R0, 0x1, R11 ;  /* 0x0000000100097824 */ /* 0x001fe400078e020b */
[----:B------:R-:W-:-:S03]  /*0230*/  IMAD.MOV.U32 R6, RZ, RZ, RZ ;  /* 0x000000ffff067224 */ /* 0x000fc600078e00ff */
[----:B-1----:R-:W-:-:S13]  /*0240*/  ISETP.GE.AND P0, PT, R9, UR4, PT ;  /* 0x0000000409007c0c */ /* 0x002fda000bf06270 */
[----:B------:R-:W0:Y:S02]  /*0250*/  @!P0 LDC.64 R4, c[0x0][0x380] ;  /* 0x0000e000ff048b82 */ /* 0x000e240000000a00 */
[----:B0-----:R-:W-:-:S05]  /*0260*/  @!P0 IMAD.WIDE R4, R9, 0x4, R4 ;  /* 0x0000000409048825 */ /* 0x001fca00078e0204 */
[----:B------:R-:W2:Y:S01]  /*0270*/  @!P0 LDG.E R6, desc[UR12][R4.64] ;  /* 0x0000000c04068981 */ /* 0x000ea2000c1e1900 */
[----:B------:R-:W0:Y:S01]  /*0280*/  S2UR UR5, SR_CgaCtaId ;  /* 0x00000000000579c3 */ /* 0x000e220000008800 */
[----:B------:R-:W-:Y:S01]  /*0290*/  UMOV UR4, 0x400 ;  /* 0x0000040000047882 */ /* 0x000fe20000000000 */
[----:B------:R-:W-:Y:S01]  /*02a0*/  IADD3 R8, PT, PT, R7, R2, R11 ;  /* 0x0000000207087210 */ /* 0x000fe20007ffe00b */
[----:B0-----:R-:W-:-:S06]  /*02b0*/  ULEA UR4, UR5, UR4, 0x18 ;  /* 0x0000000405047291 */ /* 0x001fcc000f8ec0ff */
[----:B------:R-:W-:-:S05]  /*02c0*/  LEA R9, R8, UR4, 0x2 ;  /* 0x0000000408097c11 */ /* 0x000fca000f8e10ff */
[----:B--2---:R1:W-:Y:S02]  /*02d0*/  STS [R9], R6 ;  /* 0x0000000609007388 */ /* 0x0043e40000000800 */
.L_x_3:
[----:B------:R-:W-:Y:S05]  /*02e0*/  BSYNC.RECONVERGENT B0 ;  /* 0x0000000000007941 */ /* 0x000fea0003800200 */
.L_x_2:
[----:B------:R-:W2:Y:S01]  /*02f0*/  S2UR UR5, SR_CgaCtaId ;  /* 0x00000000000579c3 */ /* 0x000ea20000008800 */
[----:B------:R-:W-:Y:S01]  /*0300*/  UMOV UR4, 0x400 ;  /* 0x0000040000047882 */ /* 0x000fe20000000000 */
[----:B------:R-:W-:Y:S02]  /*0310*/  ISETP.GE.AND P0, PT, R3, 0x1, PT ;  /* 0x000000010300780c */ /* 0x000fe40003f06270 */
[----:B------:R-:W-:Y:S01]  /*0320*/  IADD3 R7, PT, PT, R7, R2, RZ ;  /* 0x0000000207077210 */ /* 0x000fe20007ffe0ff */
[----:B--2---:R-:W-:-:S06]  /*0330*/  ULEA UR4, UR5, UR4, 0x18 ;  /* 0x0000000405047291 */ /* 0x004fcc000f8ec0ff */
[----:B------:R-:W-:Y:S01]  /*0340*/  LEA R5, R7, UR4, 0x2 ;  /* 0x0000000407057c11 */ /* 0x000fe2000f8e10ff */
[----:B------:R-:W-:-:S04]  /*0350*/  IMAD.MOV.U32 R7, RZ, RZ, RZ ;  /* 0x000000ffff077224 */ /* 0x000fc800078e00ff */
[----:B-----5:R2:W-:Y:S01]  /*0360*/  STS [R5], R10 ;  /* 0x0000000a05007388 */ /* 0x0205e20000000800 */
[----:B------:R-:W-:Y:S06]  /*0370*/  BAR.SYNC.DEFER_BLOCKING 0x0 ;  /* 0x0000000000007b1d */ /* 0x000fec0000010000 */
[----:B------:R-:W-:Y:S05]  /*0380*/  @!P0 BRA `(.L_x_4) ;  /* 0x0000000400308947 */ /* 0x000fea0003800000 */
[C---:B------:R-:W-:Y:S01]  /*0390*/  ISETP.GE.U32.AND P1, PT, R3.reuse, 0x8, PT ;  /* 0x000000080300780c */ /* 0x040fe20003f26070 */
[----:B--2---:R-:W-:Y:S01]  /*03a0*/  IMAD.MOV.U32 R5, RZ, RZ, RZ ;  /* 0x000000ffff057224 */ /* 0x004fe200078e00ff */
[----:B------:R-:W-:Y:S02]  /*03b0*/  LOP3.LUT R10, R3, 0x7, RZ, 0xc0, !PT ;  /* 0x00000007030a7812 */ /* 0x000fe400078ec0ff */
[----:B------:R-:W-:Y:S02]  /*03c0*/  MOV R7, RZ ;  /* 0x000000ff00077202 */ /* 0x000fe40000000f00 */
[----:B------:R-:W-:-:S07]  /*03d0*/  ISETP.NE.AND P0, PT, R10, RZ, PT ;  /* 0x000000ff0a00720c */ /* 0x000fce0003f05270 */
[----:B------:R-:W-:Y:S06]  /*03e0*/  @!P1 BRA `(.L_x_5) ;  /* 0x00000000007c9947 */ /* 0x000fec0003800000 */
[----:B------:R-:W-:Y:S01]  /*03f0*/  LEA R4, R2, UR4, 0x2 ;  /* 0x0000000402047c11 */ /* 0x000fe2000f8e10ff */
[----:B------:R-:W-:Y:S01]  /*0400*/  IMAD.MOV.U32 R7, RZ, RZ, RZ ;  /* 0x000000ffff077224 */ /* 0x000fe200078e00ff */
[----:B------:R-:W-:Y:S01]  /*0410*/  LOP3.LUT R5, R3, 0x7ffffff8, RZ, 0xc0, !PT ;  /* 0x7ffffff803057812 */ /* 0x000fe200078ec0ff */
[----:B------:R-:W-:Y:S02]  /*0420*/  UMOV UR5, 0x10 ;  /* 0x0000001000057882 */ /* 0x000fe40000000000 */
[----:B01----:R-:W-:Y:S01]  /*0430*/  VIADD R6, R4, 0x10 ;  /* 0x0000001004067836 */ /* 0x003fe20000000000 */
[----:B------:R-:W-:-:S07]  /*0440*/  IADD3 R4, PT, PT, -R5, RZ, RZ ;  /* 0x000000ff05047210 */ /* 0x000fce0007ffe1ff */
.L_x_6:
[----:B------:R-:W0:Y:S01]  /*0450*/  LDS R8, [R6+-0x10] ;  /* 0xfffff00006087984 */ /* 0x000e220000000800 */
[----:B------:R-:W0:Y:S01]  /*0460*/  LDCU.64 UR6, c[0x3][UR5+-0x10] ;  /* 0x00fffe00050677ac */ /* 0x000e220008000a00 */
[----:B------:R-:W-:Y:S02]  /*0470*/  VIADD R4, R4, 0x8 ;  /* 0x0000000804047836 */ /* 0x000fe40000000000 */
[----:B------:R-:W1:Y:S01]  /*0480*/  LDS R9, [R6+-0xc] ;  /* 0xfffff40006097984 */ /* 0x000e620000000800 */
[----:B------:R-:W2:Y:S02]  /*0490*/  LDCU.64 UR8, c[0x3][UR5+-0x8] ;  /* 0x00ffff00050877ac */ /* 0x000ea40008000a00 */
[----:B------:R-:W-:Y:S01]  /*04a0*/  ISETP.NE.AND P1, PT, R4, RZ, PT ;  /* 0x000000ff0400720c */ /* 0x000fe20003f25270 */
[----:B------:R-:W2:Y:S01]  /*04b0*/  LDS R11, [R6+-0x8] ;  /* 0xfffff800060b7984 */ /* 0x000ea20000000800 */
[----:B------:R-:W3:Y:S03]  /*04c0*/  LDCU.64 UR10, c[0x3][UR5] ;  /* 0x00c00000050a77ac */ /* 0x000ee60008000a00 */
[----:B------:R-:W4:Y:S04]  /*04d0*/  LDS R13, [R6+-0x4] ;  /* 0xfffffc00060d7984 */ /* 0x000f280000000800 */
[----:B------:R-:W3:Y:S04]  /*04e0*/  LDS R15, [R6] ;  /* 0x00000000060f7984 */ /* 0x000ee80000000800 */
[----:B------:R-:W5:Y:S04]  /*04f0*/  LDS R17, [R6+0x4] ;  /* 0x0000040006117984 */ /* 0x000f680000000800 */
[----:B------:R-:W5:Y:S04]  /*0500*/  LDS R19, [R6+0x8] ;  /* 0x0000080006137984 */ /* 0x000f680000000800 */
[----:B------:R0:W5:Y:S02]  /*0510*/  LDS R21, [R6+0xc] ;  /* 0x00000c0006157984 */ /* 0x0001640000000800 */
[----:B0-----:R-:W-:Y:S01]  /*0520*/  IADD3 R6, PT, PT, R6, 0x20, RZ ;  /* 0x0000002006067810 */ /* 0x001fe20007ffe0ff */
[----:B------:R-:W-:-:S04]  /*0530*/  IMAD R8, R8, UR6, R7 ;  /* 0x0000000608087c24 */ /* 0x000fc8000f8e0207 */
[----:B-1----:R-:W-:Y:S01]  /*0540*/  IMAD R8, R9, UR7, R8 ;  /* 0x0000000709087c24 */ /* 0x002fe2000f8e0208 */
[----:B------:R-:W0:Y:S03]  /*0550*/  LDCU.64 UR6, c[0x3][UR5+0x8] ;  /* 0x00c00100050677ac */ /* 0x000e260008000a00 */
[----:B--2---:R-:W-:Y:S01]  /*0560*/  IMAD R8, R11, UR8, R8 ;  /* 0x000000080b087c24 */ /* 0x004fe2000f8e0208 */
[----:B------:R-:W-:-:S03]  /*0570*/  UIADD3 UR5, UPT, UPT, UR5, 0x20, URZ ;  /* 0x0000002005057890 */ /* 0x000fc6000fffe0ff */
[----:B----4-:R-:W-:-:S04]  /*0580*/  IMAD R8, R13, UR9, R8 ;  /* 0x000000090d087c24 */ /* 0x010fc8000f8e0208 */
[----:B---3--:R-:W-:-:S04]  /*0590*/  IMAD R8, R15, UR10, R8 ;  /* 0x0000000a0f087c24 */ /* 0x008fc8000f8e0208 */
[----:B-----5:R-:W-:-:S04]  /*05a0*/  IMAD R8, R17, UR11, R8 ;  /* 0x0000000b11087c24 */ /* 0x020fc8000f8e0208 */
[----:B0-----:R-:W-:-:S04]  /*05b0*/  IMAD R8, R19, UR6, R8 ;  /* 0x0000000613087c24 */ /* 0x001fc8000f8e0208 */
[----:B------:R-:W-:Y:S01]  /*05c0*/  IMAD R7, R21, UR7, R8 ;  /* 0x0000000715077c24 */ /* 0x000fe2000f8e0208 */
[----:B------:R-:W-:Y:S06]  /*05d0*/  @P1 BRA `(.L_x_6) ;  /* 0xfffffffc009c1947 */ /* 0x000fec000383ffff */
.L_x_5:
[----:B------:R-:W-:Y:S05]  /*05e0*/  @!P0 BRA `(.L_x_4) ;  /* 0x0000000000988947 */ /* 0x000fea0003800000 */
[----:B------:R-:W-:Y:S02]  /*05f0*/  ISETP.GE.U32.AND P0, PT, R10, 0x4, PT ;  /* 0x000000040a00780c */ /* 0x000fe40003f06070 */
[----:B------:R-:W-:-:S04]  /*0600*/  LOP3.LUT R16, R3, 0x3, RZ, 0xc0, !PT ;  /* 0x0000000303107812 */ /* 0x000fc800078ec0ff */
[----:B------:R-:W-:-:S07]  /*0610*/  ISETP.NE.AND P1, PT, R16, RZ, PT ;  /* 0x000000ff1000720c */ /* 0x000fce0003f25270 */
[----:B------:R-:W-:Y:S06]  /*0620*/  @!P0 BRA `(.L_x_7) ;  /* 0x0000000000388947 */ /* 0x000fec0003800000 */
[C---:B------:R-:W-:Y:S01]  /*0630*/  IMAD.IADD R4, R5.reuse, 0x1, R2 ;  /* 0x0000000105047824 */ /* 0x040fe200078e0202 */
[C---:B------:R-:W-:Y:S01]  /*0640*/  SHF.L.U32 R10, R5.reuse, 0x2, RZ ;  /* 0x00000002050a7819 */ /* 0x040fe200000006ff */
[----:B------:R-:W-:-:S03]  /*0650*/  VIADD R5, R5, 0x4 ;  /* 0x0000000405057836 */ /* 0x000fc60000000000 */
[----:B------:R-:W-:Y:S01]  /*0660*/  LEA R4, R4, UR4, 0x2 ;  /* 0x0000000404047c11 */ /* 0x000fe2000f8e10ff */
[----:B------:R-:W2:Y:S04]  /*0670*/  LDC.64 R12, c[0x3][R10] ;  /* 0x00c000000a0c7b82 */ /* 0x000ea80000000a00 */
[----:B01----:R-:W2:Y:S04]  /*0680*/  LDS R6, [R4] ;  /* 0x0000000004067984 */ /* 0x003ea80000000800 */
[----:B------:R-:W0:Y:S01]  /*0690*/  LDS R11, [R4+0x4] ;  /* 0x00000400040b7984 */ /* 0x000e220000000800 */
[----:B------:R-:W1:Y:S03]  /*06a0*/  LDC.64 R8, c[0x3][R10+0x8] ;  /* 0x00c002000a087b82 */ /* 0x000e660000000a00 */
[----:B------:R-:W1:Y:S04]  /*06b0*/  LDS R14, [R4+0x8] ;  /* 0x00000800040e7984 */ /* 0x000e680000000800 */
[----:B------:R-:W3:Y:S01]  /*06c0*/  LDS R15, [R4+0xc] ;  /* 0x00000c00040f7984 */ /* 0x000ee20000000800 */
[----:B--2---:R-:W-:-:S04]  /*06d0*/  IMAD R6, R6, R12, R7 ;  /* 0x0000000c06067224 */ /* 0x004fc800078e0207 */
[----:B0-----:R-:W-:-:S04]  /*06e0*/  IMAD R11, R11, R13, R6 ;  /* 0x0000000d0b0b7224 */ /* 0x001fc800078e0206 */
[----:B-1----:R-:W-:-:S04]  /*06f0*/  IMAD R8, R14, R8, R11 ;  /* 0x000000080e087224 */ /* 0x002fc800078e020b */
[----:B---3--:R-:W-:-:S07]  /*0700*/  IMAD R7, R15, R9, R8 ;  /* 0x000000090f077224 */ /* 0x008fce00078e0208 */
.L_x_7:
[----:B------:R-:W-:Y:S05]  /*0710*/  @!P1 BRA `(.L_x_4) ;  /* 0x00000000004c9947 */ /* 0x000fea0003800000 */
[----:B------:R-:W-:Y:S02]  /*0720*/  ISETP.NE.AND P0, PT, R16, 0x1, PT ;  /* 0x000000011000780c */ /* 0x000fe40003f05270 */
[----:B------:R-:W-:-:S04]  /*0730*/  LOP3.LUT R3, R3, 0x1, RZ, 0xc0, !PT ;  /* 0x0000000103037812 */ /* 0x000fc800078ec0ff */
[----:B------:R-:W-:-:S07]  /*0740*/  ISETP.NE.U32.AND P1, PT, R3, 0x1, PT ;  /* 0x000000010300780c */ /* 0x000fce0003f25070 */
[----:B------:R-:W-:Y:S06]  /*0750*/  @!P0 BRA `(.L_x_8) ;  /* 0x0000000000248947 */ /* 0x000fec0003800000 */
[C---:B------:R-:W-:Y:S01]  /*0760*/  IADD3 R3, PT, PT, R5.reuse, R2, RZ ;  /* 0x0000000205037210 */ /* 0x040fe20007ffe0ff */
[C---:B01----:R-:W-:Y:S01]  /*0770*/  IMAD.SHL.U32 R6, R5.reuse, 0x4, RZ ;  /* 0x0000000405067824 */ /* 0x043fe200078e00ff */
[----:B------:R-:W-:Y:S02]  /*0780*/  IADD3 R5, PT, PT, R5, 0x2, RZ ;  /* 0x0000000205057810 */ /* 0x000fe40007ffe0ff */
[----:B------:R-:W-:Y:S01]  /*0790*/  LEA R3, R3, UR4, 0x2 ;  /* 0x0000000403037c11 */ /* 0x000fe2000f8e10ff */
[----:B------:R-:W0:Y:S04]  /*07a0*/  LDC.64 R8, c[0x3][R6] ;  /* 0x00c0000006087b82 */ /* 0x000e280000000a00 */
[----:B------:R-:W0:Y:S04]  /*07b0*/  LDS R4, [R3] ;  /* 0x0000000003047984 */ /* 0x000e280000000800 */
[----:B------:R-:W1:Y:S01]  /*07c0*/  LDS R10, [R3+0x4] ;  /* 0x00000400030a7984 */ /* 0x000e620000000800 */
[----:B0-----:R-:W-:-:S04]  /*07d0*/  IMAD R4, R4, R8, R7 ;  /* 0x0000000804047224 */ /* 0x001fc800078e0207 */
[----:B-1----:R-:W-:-:S07]  /*07e0*/  IMAD R7, R10, R9, R4 ;  /* 0x000000090a077224 */ /* 0x002fce00078e0204 */
.L_x_8:
[----:B------:R-:W-:Y:S01]  /*07f0*/  @!P1 IMAD.IADD R2, R2, 0x1, R5 ;  /* 0x0000000102029824 */ /* 0x000fe200078e0205 */
[----:B------:R-:W-:-:S04]  /*0800*/  @!P1 SHF.L.U32 R5, R5, 0x2, RZ ;  /* 0x0000000205059819 */ /* 0x000fc800000006ff */
[----:B------:R-:W-:Y:S02]  /*0810*/  @!P1 LEA R2, R2, UR4, 0x2 ;  /* 0x0000000402029c11 */ /* 0x000fe4000f8e10ff */
[----:B------:R-:W2:Y:S04]  /*0820*/  @!P1 LDC R5, c[0x3][R5] ;  /* 0x00c0000005059b82 */ /* 0x000ea80000000800 */
[----:B------:R-:W2:Y:S02]  /*0830*/  @!P1 LDS R2, [R2] ;  /* 0x0000000002029984 */ /* 0x000ea40000000800 */
[----:B--2---:R-:W-:-:S07]  /*0840*/  @!P1 IMAD R7, R2, R5, R7 ;  /* 0x0000000502079224 */ /* 0x004fce00078e0207 */
.L_x_4:
[----:B------:R-:W3:Y:S02]  /*0850*/  LDC.64 R2, c[0x0][0x388] ;  /* 0x0000e200ff027b82 */ /* 0x000ee40000000a00 */
[----:B---3--:R-:W-:-:S05]  /*0860*/  IMAD.WIDE R2, R0, 0x4, R2 ;  /* 0x0000000400027825 */ /* 0x008fca00078e0202 */
[----:B------:R-:W-:Y:S01]  /*0870*/  STG.E desc[UR12][R2.64], R7 ;  /* 0x0000000702007986 */ /* 0x000fe2000c10190c */
[----:B------:R-:W-:Y:S05]  /*0880*/  EXIT ;  /* 0x000000000000794d */ /* 0x000fea0003800000 */
.L_x_9:
[----:B------:R-:W-:-:S00]  /*0890*/  BRA `(.L_x_9) ;  /* 0xfffffffc00fc7947 */ /* 0x000fc0000383ffff */
[----:B------:R-:W-:-:S00]  /*08a0*/  NOP ;  /* 0x0000000000007918 */ /* 0x000fc00000000000 */
        /* <DEDUP_REMOVED lines=13> */
.L_x_10:


//--------------------- .nv.shared._Z11convolutionPiS_ii --------------------------
	.section	.nv.shared._Z11convolutionPiS_ii,"aw",@nobits
	.sectionflags	@""
	.align	4
.nv.shared._Z11convolutionPiS_ii:
	.zero		1060


//--------------------- .nv.shared.reserved.0     --------------------------
	.section	.nv.shared.reserved.0,"aw",@nobits
	.weak		__nv_reservedSMEM_offset_0_alias
	.size		__nv_reservedSMEM_offset_0_alias, 0, 64
	.other		__nv_reservedSMEM_offset_0_alias,@"STO_CUDA_RESERVED_SHARED STV_DEFAULT"
__nv_reservedSMEM_offset_0_alias:
	.zero		0
	.zero		64


//--------------------- .nv.constant0._Z11convolutionPiS_ii --------------------------
	.section	.nv.constant0._Z11convolutionPiS_ii,"a",@progbits
	.sectionflags	@""
	.align	4
.nv.constant0._Z11convolutionPiS_ii:
	.zero		920


//--------------------- SYMBOLS --------------------------

	.type		.nv.reservedSmem.offset0,@object
	.size		.nv.reservedSmem.offset0,0x4
	.type		.nv.reservedSmem.cap,@object
	.size		.nv.reservedSmem.cap,0x4
